	.headerflags	@"EF_CUDA_TEXMODE_UNIFIED EF_CUDA_64BIT_ADDRESS EF_CUDA_ACCELERATORS EF_CUDA_SM90 EF_CUDA_VIRTUAL_SM(EF_CUDA_SM90)"
	.elftype	@"ET_EXEC"


//--------------------- .nv.info                  --------------------------
	.section	.nv.info,"",@"SHT_CUDA_INFO"
	.align	4


	//----- nvinfo : EIATTR_REGCOUNT
	.align		4
        /*0000*/ 	.byte	0x04, 0x2f
        /*0002*/ 	.short	(.L_3 - .L_2)
	.align		4
.L_2:
        /*0004*/ 	.word	index@(triton_poi_fused__native_batch_norm_legit_no_training_hardtanh_8)
        /*0008*/ 	.word	0x00000010


	//----- nvinfo : EIATTR_MIN_STACK_SIZE
	.align		4
.L_3:
        /*000c*/ 	.byte	0x04, 0x12
        /*000e*/ 	.short	(.L_5 - .L_4)
	.align		4
.L_4:
        /*0010*/ 	.word	index@(triton_poi_fused__native_batch_norm_legit_no_training_hardtanh_8)
        /*0014*/ 	.word	0x00000000


	//----- nvinfo : EIATTR_FRAME_SIZE
	.align		4
.L_5:
        /*0018*/ 	.byte	0x04, 0x11
        /*001a*/ 	.short	(.L_7 - .L_6)
	.align		4
.L_6:
        /*001c*/ 	.word	index@(triton_poi_fused__native_batch_norm_legit_no_training_hardtanh_8)
        /*0020*/ 	.word	0x00000000


	//----- nvinfo : EIATTR_MIN_STACK_SIZE
	.align		4
.L_7:
        /*0024*/ 	.byte	0x04, 0x12
        /*0026*/ 	.short	(.L_9 - .L_8)
	.align		4
.L_8:
        /*0028*/ 	.word	index@(triton_poi_fused__native_batch_norm_legit_no_training_hardtanh_8)
        /*002c*/ 	.word	0x00000000
.L_9:


//--------------------- .nv.info.triton_poi_fused__native_batch_norm_legit_no_training_hardtanh_8 --------------------------
	.section	.nv.info.triton_poi_fused__native_batch_norm_legit_no_training_hardtanh_8,"",@"SHT_CUDA_INFO"
	.sectionflags	@""
	.align	4


	//----- nvinfo : EIATTR_CUDA_API_VERSION
	.align		4
        /*0000*/ 	.byte	0x04, 0x37
        /*0002*/ 	.short	(.L_11 - .L_10)
.L_10:
        /*0004*/ 	.word	0x0000007c


	//----- nvinfo : EIATTR_KPARAM_INFO
	.align		4
.L_11:
        /*0008*/ 	.byte	0x04, 0x17
        /*000a*/ 	.short	(.L_13 - .L_12)
.L_12:
        /*000c*/ 	.word	0x00000000
        /*0010*/ 	.short	0x0006
        /*0012*/ 	.short	0x0030
        /*0014*/ 	.byte	0x00, 0xf0, 0x11, 0x00


	//----- nvinfo : EIATTR_KPARAM_INFO
	.align		4
.L_13:
        /*0018*/ 	.byte	0x04, 0x17
        /*001a*/ 	.short	(.L_15 - .L_14)
.L_14:
        /*001c*/ 	.word	0x00000000
        /*0020*/ 	.short	0x0005
        /*0022*/ 	.short	0x0028
        /*0024*/ 	.byte	0x00, 0xf4, 0x21, 0x00


	//----- nvinfo : EIATTR_KPARAM_INFO
	.align		4
.L_15:
        /*0028*/ 	.byte	0x04, 0x17
        /*002a*/ 	.short	(.L_17 - .L_16)
.L_16:
        /*002c*/ 	.word	0x00000000
        /*0030*/ 	.short	0x0004
        /*0032*/ 	.short	0x0020
        /*0034*/ 	.byte	0x00, 0xf4, 0x21, 0x00


	//----- nvinfo : EIATTR_KPARAM_INFO
	.align		4
.L_17:
        /*0038*/ 	.byte	0x04, 0x17
        /*003a*/ 	.short	(.L_19 - .L_18)
.L_18:
        /*003c*/ 	.word	0x00000000
        /*0040*/ 	.short	0x0003
        /*0042*/ 	.short	0x0018
        /*0044*/ 	.byte	0x00, 0xf4, 0x21, 0x00


	//----- nvinfo : EIATTR_KPARAM_INFO
	.align		4
.L_19:
        /*0048*/ 	.byte	0x04, 0x17
        /*004a*/ 	.short	(.L_21 - .L_20)
.L_20:
        /*004c*/ 	.word	0x00000000
        /*0050*/ 	.short	0x0002
        /*0052*/ 	.short	0x0010
        /*0054*/ 	.byte	0x00, 0xf4, 0x21, 0x00


	//----- nvinfo : EIATTR_KPARAM_INFO
	.align		4
.L_21:
        /*0058*/ 	.byte	0x04, 0x17
        /*005a*/ 	.short	(.L_23 - .L_22)
.L_22:
        /*005c*/ 	.word	0x00000000
        /*0060*/ 	.short	0x0001
        /*0062*/ 	.short	0x0008
        /*0064*/ 	.byte	0x00, 0xf4, 0x21, 0x00


	//----- nvinfo : EIATTR_KPARAM_INFO
	.align		4
.L_23:
        /*0068*/ 	.byte	0x04, 0x17
        /*006a*/ 	.short	(.L_25 - .L_24)
.L_24:
        /*006c*/ 	.word	0x00000000
        /*0070*/ 	.short	0x0000
        /*0072*/ 	.short	0x0000
        /*0074*/ 	.byte	0x00, 0xf4, 0x21, 0x00


	//----- nvinfo : EIATTR_SPARSE_MMA_MASK
	.align		4
.L_25:
        /*0078*/ 	.byte	0x03, 0x50
        /*007a*/ 	.short	0x0000


	//----- nvinfo : EIATTR_MAXREG_COUNT
	.align		4
        /*007c*/ 	.byte	0x03, 0x1b
        /*007e*/ 	.short	0x00ff


	//----- nvinfo : EIATTR_EXIT_INSTR_OFFSETS
	.align		4
        /*0080*/ 	.byte	0x04, 0x1c
        /*0082*/ 	.short	(.L_27 - .L_26)


	//   ....[0]....
.L_26:
        /*0084*/ 	.word	0x00000300


	//----- nvinfo : EIATTR_REQNTID
	.align		4
.L_27:
        /*0088*/ 	.byte	0x04, 0x10
        /*008a*/ 	.short	(.L_29 - .L_28)
.L_28:
        /*008c*/ 	.word	0x00000080
        /*0090*/ 	.word	0x00000001
        /*0094*/ 	.word	0x00000001


	//----- nvinfo : EIATTR_CBANK_PARAM_SIZE
	.align		4
.L_29:
        /*0098*/ 	.byte	0x03, 0x19
        /*009a*/ 	.short	0x0034


	//----- nvinfo : EIATTR_PARAM_CBANK
	.align		4
        /*009c*/ 	.byte	0x04, 0x0a
        /*009e*/ 	.short	(.L_31 - .L_30)
	.align		4
.L_30:
        /*00a0*/ 	.word	index@(.nv.constant0.triton_poi_fused__native_batch_norm_legit_no_training_hardtanh_8)
        /*00a4*/ 	.short	0x0210
        /*00a6*/ 	.short	0x0034


	//----- nvinfo : EIATTR_SW_WAR
	.align		4
.L_31:
        /*00a8*/ 	.byte	0x04, 0x36
        /*00aa*/ 	.short	(.L_33 - .L_32)
.L_32:
        /*00ac*/ 	.word	0x00000008
.L_33:


//--------------------- .nv.callgraph             --------------------------
	.section	.nv.callgraph,"",@"SHT_CUDA_CALLGRAPH"
	.align	4
	.sectionentsize	8
	.align		4
        /*0000*/ 	.word	0x00000000
	.align		4
        /*0004*/ 	.word	0xffffffff
	.align		4
        /*0008*/ 	.word	0x00000000
	.align		4
        /*000c*/ 	.word	0xfffffffe
	.align		4
        /*0010*/ 	.word	0x00000000
	.align		4
        /*0014*/ 	.word	0xfffffffd
	.align		4
        /*0018*/ 	.word	0x00000000
	.align		4
        /*001c*/ 	.word	0xfffffffc


//--------------------- .nv.constant4             --------------------------
	.section	.nv.constant4,"a",@progbits
	.align	8
	.align		8
.nv.constant4:
        /*0000*/ 	.dword	_$_str
	.align		8
        /*0008*/ 	.dword	_$_str_$_2


//--------------------- .text.triton_poi_fused__native_batch_norm_legit_no_training_hardtanh_8 --------------------------
	.section	.text.triton_poi_fused__native_batch_norm_legit_no_training_hardtanh_8,"ax",@progbits
	.align	128
        .global         triton_poi_fused__native_batch_norm_legit_no_training_hardtanh_8
        .type           triton_poi_fused__native_batch_norm_legit_no_training_hardtanh_8,@function
        .size           triton_poi_fused__native_batch_norm_legit_no_training_hardtanh_8,(.L_x_1 - triton_poi_fused__native_batch_norm_legit_no_training_hardtanh_8)
        .other          triton_poi_fused__native_batch_norm_legit_no_training_hardtanh_8,@"STO_CUDA_ENTRY STV_DEFAULT"
triton_poi_fused__native_batch_norm_legit_no_training_hardtanh_8:
.text.triton_poi_fused__native_batch_norm_legit_no_training_hardtanh_8:
[----:B------:R-:W-:Y:S01]  /*0000*/  LDC R1, c[0x0][0x28] ;  /* 0x00000a00ff017b82 */ /* 0x000fe20000000800 */
[----:B------:R-:W1:Y:S07]  /*0010*/  S2R R0, SR_TID.X ;  /* 0x0000000000007919 */ /* 0x000e6e0000002100 */
[----:B------:R-:W2:Y:S01]  /*0020*/  LDC.64 R6, c[0x0][0x220] ;  /* 0x00008800ff067b82 */ /* 0x000ea20000000a00 */
[----:B------:R-:W-:Y:S01]  /*0030*/  ULDC.64 UR4, c[0x0][0x208] ;  /* 0x0000820000047ab9 */ /* 0x000fe20000000a00 */
[----:B------:R-:W3:Y:S06]  /*0040*/  S2R R3, SR_CTAID.X ;  /* 0x0000000000037919 */ /* 0x000eec0000002500 */
[----:B------:R-:W4:Y:S08]  /*0050*/  LDC.64 R4, c[0x0][0x218] ;  /* 0x00008600ff047b82 */ /* 0x000f300000000a00 */
[----:B------:R-:W5:Y:S08]  /*0060*/  LDC.64 R8, c[0x0][0x228] ;  /* 0x00008a00ff087b82 */ /* 0x000f700000000a00 */
[----:B------:R-:W5:Y:S01]  /*0070*/  LDC.64 R10, c[0x0][0x230] ;  /* 0x00008c00ff0a7b82 */ /* 0x000f620000000a00 */
[----:B-1----:R-:W-:-:S02]  /*0080*/  LOP3.LUT R0, R0, 0x7f, RZ, 0xc0, !PT ;  /* 0x0000007f00007812 */ /* 0x002fc400078ec0ff */
[----:B---3--:R-:W-:Y:S02]  /*0090*/  SHF.R.S32.HI R2, RZ, 0x18, R3 ;  /* 0x00000018ff027819 */ /* 0x008fe40000011403 */
[----:B------:R-:W-:Y:S02]  /*00a0*/  LEA R0, R3, R0, 0x7 ;  /* 0x0000000003007211 */ /* 0x000fe400078e38ff */
[----:B------:R-:W-:-:S04]  /*00b0*/  SGXT R3, R2, 0x1 ;  /* 0x000000010203781a */ /* 0x000fc80000000200 */
[----:B------:R-:W-:-:S04]  /*00c0*/  LEA.HI R3, R3, R0, RZ, 0x5 ;  /* 0x0000000003037211 */ /* 0x000fc800078f28ff */
[----:B------:R-:W-:-:S04]  /*00d0*/  LOP3.LUT R3, R3, 0xffffffe0, RZ, 0xc0, !PT ;  /* 0xffffffe003037812 */ /* 0x000fc800078ec0ff */
[----:B------:R-:W-:Y:S02]  /*00e0*/  IADD3 R13, R0, -R3, RZ ;  /* 0x80000003000d7210 */ /* 0x000fe40007ffe0ff */
[----:B------:R-:W1:Y:S03]  /*00f0*/  LDC.64 R2, c[0x0][0x210] ;  /* 0x00008400ff027b82 */ /* 0x000e660000000a00 */
[----:B--2---:R-:W-:-:S06]  /*0100*/  IMAD.WIDE R6, R13, 0x4, R6 ;  /* 0x000000040d067825 */ /* 0x004fcc00078e0206 */
[----:B------:R-:W2:Y:S01]  /*0110*/  LDG.E.EL R6, desc[UR4][R6.64] ;  /* 0x0000000406067981 */ /* 0x000ea2000c2e1900 */
[----:B----4-:R-:W-:-:S04]  /*0120*/  IMAD.WIDE R4, R13, 0x4, R4 ;  /* 0x000000040d047825 */ /* 0x010fc800078e0204 */
[C---:B-----5:R-:W-:Y:S02]  /*0130*/  IMAD.WIDE R8, R13.reuse, 0x4, R8 ;  /* 0x000000040d087825 */ /* 0x060fe400078e0208 */
[----:B------:R3:W4:Y:S02]  /*0140*/  LDG.E.EL R5, desc[UR4][R4.64] ;  /* 0x0000000404057981 */ /* 0x000724000c2e1900 */
[----:B0-----:R-:W-:Y:S02]  /*0150*/  IMAD.WIDE R10, R13, 0x4, R10 ;  /* 0x000000040d0a7825 */ /* 0x001fe400078e020a */
[----:B------:R-:W5:Y:S02]  /*0160*/  LDG.E.EL R8, desc[UR4][R8.64] ;  /* 0x0000000408087981 */ /* 0x000f64000c2e1900 */
[----:B-1----:R-:W-:Y:S02]  /*0170*/  IMAD.WIDE R2, R0, 0x4, R2 ;  /* 0x0000000400027825 */ /* 0x002fe400078e0202 */
[----:B------:R-:W5:Y:S04]  /*0180*/  LDG.E.EL R11, desc[UR4][R10.64] ;  /* 0x000000040a0b7981 */ /* 0x000f68000c2e1900 */
[----:B------:R-:W4:Y:S01]  /*0190*/  LDG.E R2, desc[UR4][R2.64] ;  /* 0x0000000402027981 */ /* 0x000f22000c1e1900 */
[----:B---3--:R-:W-:Y:S01]  /*01a0*/  HFMA2.MMA R4, -RZ, RZ, 1.625, 0 ;  /* 0x3e800000ff047435 */ /* 0x008fe200000001ff */
[----:B--2---:R-:W-:-:S04]  /*01b0*/  FADD R6, R6, 9.9999997473787516356e-06 ;  /* 0x3727c5ac06067421 */ /* 0x004fc80000000000 */
[----:B------:R-:W0:Y:S02]  /*01c0*/  MUFU.SQRT R7, R6 ;  /* 0x0000000600077308 */ /* 0x000e240000002000 */
[C---:B0-----:R-:W-:Y:S02]  /*01d0*/  FSETP.GT.AND P0, PT, R7.reuse, 8.50705917302346158658e+37, PT ;  /* 0x7e8000000700780b */ /* 0x041fe40003f04000 */
[----:B------:R-:W-:-:S11]  /*01e0*/  FSETP.GEU.AND P1, PT, R7, 1.175494350822287508e-38, PT ;  /* 0x008000000700780b */ /* 0x000fd60003f2e000 */
[----:B------:R-:W-:-:S04]  /*01f0*/  @P0 FMUL R7, R7, 0.25 ;  /* 0x3e80000007070820 */ /* 0x000fc80000400000 */
[----:B------:R-:W-:-:S06]  /*0200*/  @!P1 FMUL R7, R7, 16777216 ;  /* 0x4b80000007079820 */ /* 0x000fcc0000400000 */
[----:B------:R-:W0:Y:S01]  /*0210*/  MUFU.RCP R7, R7 ;  /* 0x0000000700077308 */ /* 0x000e220000001000 */
[----:B------:R-:W-:Y:S01]  /*0220*/  FSEL R4, R4, 1, P0 ;  /* 0x3f80000004047808 */ /* 0x000fe20000000000 */
[----:B----4-:R-:W-:-:S04]  /*0230*/  FADD R2, R2, -R5 ;  /* 0x8000000502027221 */ /* 0x010fc80000000000 */
[----:B------:R-:W-:-:S04]  /*0240*/  @!P1 FMUL R4, R4, 16777216 ;  /* 0x4b80000004049820 */ /* 0x000fc80000400000 */
[----:B0-----:R-:W-:-:S04]  /*0250*/  FMUL R3, R7, R4 ;  /* 0x0000000407037220 */ /* 0x001fc80000400000 */
[----:B------:R-:W-:-:S04]  /*0260*/  FMUL R2, R2, R3 ;  /* 0x0000000302027220 */ /* 0x000fc80000400000 */
[----:B-----5:R-:W-:Y:S02]  /*0270*/  FFMA R8, R8, R2, R11 ;  /* 0x0000000208087223 */ /* 0x020fe4000000000b */
[----:B------:R-:W0:Y:S03]  /*0280*/  LDC.64 R2, c[0x0][0x238] ;  /* 0x00008e00ff027b82 */ /* 0x000e260000000a00 */
[----:B------:R-:W-:-:S04]  /*0290*/  FSETP.GTU.AND P0, PT, R8, RZ, PT ;  /* 0x000000ff0800720b */ /* 0x000fc80003f0c000 */
[----:B------:R-:W-:-:S04]  /*02a0*/  FSEL R5, R8, RZ, P0 ;  /* 0x000000ff08057208 */ /* 0x000fc80000000000 */
[C---:B------:R-:W-:Y:S02]  /*02b0*/  FSETP.GEU.AND P1, PT, R5.reuse, 6, PT ;  /* 0x40c000000500780b */ /* 0x040fe40003f2e000 */
[----:B------:R-:W-:Y:S01]  /*02c0*/  FSETP.NAN.AND P0, PT, R5, R5, PT ;  /* 0x000000050500720b */ /* 0x000fe20003f08000 */
[----:B0-----:R-:W-:-:S10]  /*02d0*/  IMAD.WIDE R2, R0, 0x4, R2 ;  /* 0x0000000400027825 */ /* 0x001fd400078e0202 */
[----:B------:R-:W-:-:S05]  /*02e0*/  @P1 SEL R5, R5, 0x40c00000, P0 ;  /* 0x40c0000005051807 */ /* 0x000fca0000000000 */
[----:B------:R-:W-:Y:S01]  /*02f0*/  STG.E desc[UR4][R2.64], R5 ;  /* 0x0000000502007986 */ /* 0x000fe2000c101904 */
[----:B------:R-:W-:Y:S05]  /*0300*/  EXIT ;  /* 0x000000000000794d */ /* 0x000fea0003800000 */
.L_x_0:
[----:B------:R-:W-:-:S00]  /*0310*/  BRA `(.L_x_0) ;  /* 0xfffffffc00fc7947 */ /* 0x000fc0000383ffff */
[----:B------:R-:W-:-:S00]  /*0320*/  NOP ;  /* 0x0000000000007918 */ /* 0x000fc00000000000 */
        /* <DEDUP_REMOVED lines=13> */
.L_x_1:


//--------------------- .nv.global.init           --------------------------
	.section	.nv.global.init,"aw",@progbits
.nv.global.init:
	.type		_$_str,@object
	.size		_$_str,(_$_str_$_2 - _$_str)
_$_str:
        /*0000*/ 	.byte	0x5f, 0x5f, 0x43, 0x55, 0x44, 0x41, 0x5f, 0x46, 0x54, 0x5a, 0x00
	.type		_$_str_$_2,@object
	.size		_$_str_$_2,(.L_1 - _$_str_$_2)
_$_str_$_2:
        /*000b*/ 	.byte	0x5f, 0x5f, 0x43, 0x55, 0x44, 0x41, 0x5f, 0x50, 0x52, 0x45, 0x43, 0x5f, 0x53, 0x51, 0x52, 0x54
        /*001b*/ 	.byte	0x00
.L_1:


//--------------------- .nv.constant0.triton_poi_fused__native_batch_norm_legit_no_training_hardtanh_8 --------------------------
	.section	.nv.constant0.triton_poi_fused__native_batch_norm_legit_no_training_hardtanh_8,"a",@progbits
	.sectionflags	@""
	.align	4
.nv.constant0.triton_poi_fused__native_batch_norm_legit_no_training_hardtanh_8:
	.zero		580
